//
// Generated by NVIDIA NVVM Compiler
//
// Compiler Build ID: CL-36424714
// Cuda compilation tools, release 13.0, V13.0.88
// Based on NVVM 20.0.0
//

.version 9.0
.target sm_100
.address_size 64

	// .globl	_Z14threadblockidxv
.extern .func  (.param .b32 func_retval0) vprintf
(
	.param .b64 vprintf_param_0,
	.param .b64 vprintf_param_1
)
;
.global .align 1 .b8 $str[2] = {49};
.global .align 1 .b8 $str$1[13] = {115, 117, 99, 99, 101, 115, 115, 102, 117, 108, 46, 10};

.visible .entry _Z14threadblockidxv()
{
	.reg .pred 	%p<4>;
	.reg .b32 	%r<7>;
	.reg .b64 	%rd<5>;

	mov.u64 	%rd1, $str;
	cvta.global.u64 	%rd2, %rd1;
	{ // callseq 0, 0
	.param .b64 param0;
	st.param.b64 	[param0], %rd2;
	.param .b64 param1;
	st.param.b64 	[param1], 0;
	.param .b32 retval0;
	call.uni (retval0), 
	vprintf, 
	(
	param0, 
	param1
	);
	ld.param.b32 	%r1, [retval0];
	} // callseq 0
	mov.u32 	%r3, %tid.x;
	setp.ne.s32 	%p1, %r3, 1023;
	mov.u32 	%r4, %ctaid.x;
	setp.ne.s32 	%p2, %r4, 255;
	or.pred  	%p3, %p1, %p2;
	@%p3 bra 	$L__BB0_2;
	mov.u64 	%rd3, $str$1;
	cvta.global.u64 	%rd4, %rd3;
	{ // callseq 1, 0
	.param .b64 param0;
	st.param.b64 	[param0], %rd4;
	.param .b64 param1;
	st.param.b64 	[param1], 0;
	.param .b32 retval0;
	call.uni (retval0), 
	vprintf, 
	(
	param0, 
	param1
	);
	ld.param.b32 	%r5, [retval0];
	} // callseq 1
$L__BB0_2:
	ret;

}


// ===== COMPILED SASS (sm_100) =====

	.target	sm_100

	.elftype	@"ET_EXEC"


//--------------------- .note.nv.tkinfo           --------------------------
	.section	.note.nv.tkinfo,"",@"SHT_NOTE"
	.sectionflags	@"SHF_NOTE_NV_TKINFO"
	.tkinfo
        /*0018*/ 	.word	0x00000002
        /*0030*/ 	.string	""
        /*0030*/ 	.string	"ptxas"
        /*0030*/ 	.string	"Cuda compilation tools, release 13.0, V13.0.88"
        /*0030*/ 	.string	"Build cuda_13.0.r13.0/compiler.36424714_0"
        /*0030*/ 	.string	"-arch sm_100 -m 64 "



//--------------------- .note.nv.cuinfo           --------------------------
	.section	.note.nv.cuinfo,"",@"SHT_NOTE"
	.sectionflags	@"SHF_NOTE_NV_CUINFO"
        /*0018*/ 	.short	0x0002
        /*001a*/ 	.short	0x0064
        /*001c*/ 	.short	0x0082
	.zero		2


//--------------------- .nv.info                  --------------------------
	.section	.nv.info,"",@"SHT_CUDA_INFO"
	.align	4


	//----- nvinfo : EIATTR_REGCOUNT
	.align		4
        /*0000*/ 	.byte	0x04, 0x2f
        /*0002*/ 	.short	(.L_3 - .L_2)
	.align		4
.L_2:
        /*0004*/ 	.word	index@(_Z14threadblockidxv)
        /*0008*/ 	.word	0x00000018


	//----- nvinfo : EIATTR_FRAME_SIZE
	.align		4
.L_3:
        /*000c*/ 	.byte	0x04, 0x11
        /*000e*/ 	.short	(.L_5 - .L_4)
	.align		4
.L_4:
        /*0010*/ 	.word	index@(_Z14threadblockidxv)
        /*0014*/ 	.word	0x00000000


	//----- nvinfo : EIATTR_MIN_STACK_SIZE
	.align		4
.L_5:
        /*0018*/ 	.byte	0x04, 0x12
        /*001a*/ 	.short	(.L_7 - .L_6)
	.align		4
.L_6:
        /*001c*/ 	.word	index@(_Z14threadblockidxv)
        /*0020*/ 	.word	0x00000000
.L_7:


//--------------------- .nv.compat                --------------------------
	.section	.nv.compat,"",@"SHT_CUDA_COMPAT_INFO"
	.align	4
        /*0000*/ 	.byte	0x02, 0x09, 0x00, 0x00, 0x02, 0x02, 0x01, 0x00, 0x02, 0x05, 0x05, 0x00, 0x03, 0x07, 0x01, 0x01
        /*0010*/ 	.byte	0x02, 0x03, 0x00, 0x00, 0x02, 0x06, 0x01, 0x00, 0x04, 0x0b, 0x08, 0x00, 0x09, 0x00, 0x00, 0x00
        /*0020*/ 	.byte	0x00, 0x00, 0x00, 0x00


//--------------------- .nv.info._Z14threadblockidxv --------------------------
	.section	.nv.info._Z14threadblockidxv,"",@"SHT_CUDA_INFO"
	.sectionflags	@""
	.align	4


	//----- nvinfo : EIATTR_CUDA_API_VERSION
	.align		4
        /*0000*/ 	.byte	0x04, 0x37
        /*0002*/ 	.short	(.L_9 - .L_8)
.L_8:
        /*0004*/ 	.word	0x00000082


	//----- nvinfo : EIATTR_SPARSE_MMA_MASK
	.align		4
.L_9:
        /*0008*/ 	.byte	0x03, 0x50
        /*000a*/ 	.short	0x0000


	//----- nvinfo : EIATTR_MAXREG_COUNT
	.align		4
        /*000c*/ 	.byte	0x03, 0x1b
        /*000e*/ 	.short	0x00ff


	//----- nvinfo : EIATTR_EXTERNS
	.align		4
        /*0010*/ 	.byte	0x04, 0x0f
        /*0012*/ 	.short	(.L_11 - .L_10)


	//   ....[0]....
	.align		4
.L_10:
        /*0014*/ 	.word	index@(vprintf)


	//----- nvinfo : EIATTR_MERCURY_ISA_VERSION
	.align		4
.L_11:
        /*0018*/ 	.byte	0x03, 0x5f
        /*001a*/ 	.short	0x0101


	//----- nvinfo : EIATTR_VRC_CTA_INIT_COUNT
	.align		4
        /*001c*/ 	.byte	0x02, 0x4a
	.zero		1
	.zero		1


	//----- nvinfo : EIATTR_SYSCALL_OFFSETS
	.align		4
        /*0020*/ 	.byte	0x04, 0x46
        /*0022*/ 	.short	(.L_13 - .L_12)


	//   ....[0]....
.L_12:
        /*0024*/ 	.word	0x00000080


	//   ....[1]....
        /*0028*/ 	.word	0x00000140


	//----- nvinfo : EIATTR_EXIT_INSTR_OFFSETS
	.align		4
.L_13:
        /*002c*/ 	.byte	0x04, 0x1c
        /*002e*/ 	.short	(.L_15 - .L_14)


	//   ....[0]....
.L_14:
        /*0030*/ 	.word	0x000000d0


	//   ....[1]....
        /*0034*/ 	.word	0x00000150


	//----- nvinfo : EIATTR_CRS_STACK_SIZE
	.align		4
.L_15:
        /*0038*/ 	.byte	0x04, 0x1e
        /*003a*/ 	.short	(.L_17 - .L_16)
.L_16:
        /*003c*/ 	.word	0x00000000


	//----- nvinfo : EIATTR_SW_WAR
	.align		4
.L_17:
        /*0040*/ 	.byte	0x04, 0x36
        /*0042*/ 	.short	(.L_19 - .L_18)
.L_18:
        /*0044*/ 	.word	0x00000008
.L_19:


//--------------------- .nv.callgraph             --------------------------
	.section	.nv.callgraph,"",@"SHT_CUDA_CALLGRAPH"
	.align	4
	.sectionentsize	8
	.align		4
        /*0000*/ 	.word	0x00000000
	.align		4
        /*0004*/ 	.word	0xffffffff
	.align		4
        /*0008*/ 	.word	index@(_Z14threadblockidxv)
	.align		4
        /*000c*/ 	.word	index@(vprintf)
	.align		4
        /*0010*/ 	.word	0x00000000
	.align		4
        /*0014*/ 	.word	0xfffffffe
	.align		4
        /*0018*/ 	.word	0x00000000
	.align		4
        /*001c*/ 	.word	0xfffffffd
	.align		4
        /*0020*/ 	.word	0x00000000
	.align		4
        /*0024*/ 	.word	0xfffffffc


//--------------------- .nv.constant4             --------------------------
	.section	.nv.constant4,"a",@progbits
	.align	8
	.align		8
.nv.constant4:
        /*0000*/ 	.dword	vprintf
	.align		8
        /*0008*/ 	.dword	$str
	.align		8
        /*0010*/ 	.dword	$str$1


//--------------------- .text._Z14threadblockidxv --------------------------
	.section	.text._Z14threadblockidxv,"ax",@progbits
	.align	128
        .global         _Z14threadblockidxv
        .type           _Z14threadblockidxv,@function
        .size           _Z14threadblockidxv,(.L_x_3 - _Z14threadblockidxv)
        .other          _Z14threadblockidxv,@"STO_CUDA_ENTRY STV_DEFAULT"
_Z14threadblockidxv:
.text._Z14threadblockidxv:
[----:B------:R-:W0:Y:S01]  /*0000*/  LDC R1, c[0x0][0x37c] ;  /* 0x0000df00ff017b82 */ /* 0x000e220000000800 */
[----:B------:R-:W-:Y:S01]  /*0010*/  MOV R2, 0x0 ;  /* 0x0000000000027802 */ /* 0x000fe20000000f00 */
[----:B------:R-:W1:Y:S01]  /*0020*/  LDCU.64 UR4, c[0x4][0x8] ;  /* 0x01000100ff0477ac */ /* 0x000e620008000a00 */
[----:B------:R-:W-:-:S05]  /*0030*/  CS2R R6, SRZ ;  /* 0x0000000000067805 */ /* 0x000fca000001ff00 */
[----:B------:R2:W3:Y:S01]  /*0040*/  LDC.64 R8, c[0x4][R2] ;  /* 0x0100000002087b82 */ /* 0x0004e20000000a00 */
[----:B-1----:R-:W-:Y:S02]  /*0050*/  IMAD.U32 R4, RZ, RZ, UR4 ;  /* 0x00000004ff047e24 */ /* 0x002fe4000f8e00ff */
[----:B--2---:R-:W-:-:S07]  /*0060*/  IMAD.U32 R5, RZ, RZ, UR5 ;  /* 0x00000005ff057e24 */ /* 0x004fce000f8e00ff */
[----:B------:R-:W-:-:S07]  /*0070*/  LEPC R20, `(.L_x_0) ;  /* 0x000000001014794e */ /* 0x000fce0000000000 */
[----:B0--3--:R-:W-:Y:S05]  /*0080*/  CALL.ABS.NOINC R8 ;  /* 0x0000000008007343 */ /* 0x009fea0003c00000 */
.L_x_0:
[----:B------:R-:W0:Y:S01]  /*0090*/  S2R R3, SR_CTAID.X ;  /* 0x0000000000037919 */ /* 0x000e220000002500 */
[----:B------:R-:W1:Y:S01]  /*00a0*/  S2R R0, SR_TID.X ;  /* 0x0000000000007919 */ /* 0x000e620000002100 */
[----:B0-----:R-:W-:-:S04]  /*00b0*/  ISETP.NE.AND P0, PT, R3, 0xff, PT ;  /* 0x000000ff0300780c */ /* 0x001fc80003f05270 */
[----:B-1----:R-:W-:-:S13]  /*00c0*/  ISETP.NE.OR P0, PT, R0, 0x3ff, P0 ;  /* 0x000003ff0000780c */ /* 0x002fda0000705670 */
[----:B------:R-:W-:Y:S05]  /*00d0*/  @P0 EXIT ;  /* 0x000000000000094d */ /* 0x000fea0003800000 */
[----:B------:R-:W0:Y:S01]  /*00e0*/  LDC.64 R2, c[0x4][R2] ;  /* 0x0100000002027b82 */ /* 0x000e220000000a00 */
[----:B------:R-:W1:Y:S01]  /*00f0*/  LDCU.64 UR4, c[0x4][0x10] ;  /* 0x01000200ff0477ac */ /* 0x000e620008000a00 */
[----:B------:R-:W-:Y:S01]  /*0100*/  CS2R R6, SRZ ;  /* 0x0000000000067805 */ /* 0x000fe2000001ff00 */
[----:B-1----:R-:W-:Y:S02]  /*0110*/  IMAD.U32 R4, RZ, RZ, UR4 ;  /* 0x00000004ff047e24 */ /* 0x002fe4000f8e00ff */
[----:B------:R-:W-:-:S07]  /*0120*/  IMAD.U32 R5, RZ, RZ, UR5 ;  /* 0x00000005ff057e24 */ /* 0x000fce000f8e00ff */
[----:B------:R-:W-:-:S07]  /*0130*/  LEPC R20, `(.L_x_1) ;  /* 0x000000001014794e */ /* 0x000fce0000000000 */
[----:B0-----:R-:W-:Y:S05]  /*0140*/  CALL.ABS.NOINC R2 ;  /* 0x0000000002007343 */ /* 0x001fea0003c00000 */
.L_x_1:
[----:B------:R-:W-:Y:S05]  /*0150*/  EXIT ;  /* 0x000000000000794d */ /* 0x000fea0003800000 */
.L_x_2:
[----:B------:R-:W-:-:S00]  /*0160*/  BRA `(.L_x_2) ;  /* 0xfffffffc00fc7947 */ /* 0x000fc0000383ffff */
[----:B------:R-:W-:-:S00]  /*0170*/  NOP ;  /* 0x0000000000007918 */ /* 0x000fc00000000000 */
        /* <DEDUP_REMOVED lines=8> */
.L_x_3:


//--------------------- .nv.global.init           --------------------------
	.section	.nv.global.init,"aw",@progbits
.nv.global.init:
	.type		$str,@object
	.size		$str,($str$1 - $str)
$str:
        /*0000*/ 	.byte	0x31, 0x00
	.type		$str$1,@object
	.size		$str$1,(.L_1 - $str$1)
$str$1:
        /*0002*/ 	.byte	0x73, 0x75, 0x63, 0x63, 0x65, 0x73, 0x73, 0x66, 0x75, 0x6c, 0x2e, 0x0a, 0x00
.L_1:


//--------------------- .nv.shared.reserved.0     --------------------------
	.section	.nv.shared.reserved.0,"aw",@nobits
	.weak		__nv_reservedSMEM_offset_0_alias
	.size		__nv_reservedSMEM_offset_0_alias, 0, 64
	.other		__nv_reservedSMEM_offset_0_alias,@"STO_CUDA_RESERVED_SHARED STV_DEFAULT"
__nv_reservedSMEM_offset_0_alias:
	.zero		0
	.zero		64


//--------------------- .nv.constant0._Z14threadblockidxv --------------------------
	.section	.nv.constant0._Z14threadblockidxv,"a",@progbits
	.sectionflags	@""
	.align	4
.nv.constant0._Z14threadblockidxv:
	.zero		896


//--------------------- SYMBOLS --------------------------

	.type		.nv.reservedSmem.offset0,@object
	.size		.nv.reservedSmem.offset0,0x4
	.type		vprintf,@function
